//
// Generated by NVIDIA NVVM Compiler
//
// Compiler Build ID: CL-36424714
// Cuda compilation tools, release 13.0, V13.0.88
// Based on NVVM 20.0.0
//

.version 9.0
.target sm_100
.address_size 64

	// .globl	_Z11definitionsPj

.visible .entry _Z11definitionsPj(
	.param .u64 .ptr .align 1 _Z11definitionsPj_param_0
)
{
	.reg .b32 	%r<2>;
	.reg .b64 	%rd<3>;

	ld.param.u64 	%rd1, [_Z11definitionsPj_param_0];
	cvta.to.global.u64 	%rd2, %rd1;
	atom.global.inc.u32 	%r1, [%rd2], 7;
	ret;

}


// ===== COMPILED SASS (sm_100) =====

	.target	sm_100

	.elftype	@"ET_EXEC"


//--------------------- .note.nv.tkinfo           --------------------------
	.section	.note.nv.tkinfo,"",@"SHT_NOTE"
	.sectionflags	@"SHF_NOTE_NV_TKINFO"
	.tkinfo
        /*0018*/ 	.word	0x00000002
        /*0030*/ 	.string	""
        /*0030*/ 	.string	"ptxas"
        /*0030*/ 	.string	"Cuda compilation tools, release 13.0, V13.0.88"
        /*0030*/ 	.string	"Build cuda_13.0.r13.0/compiler.36424714_0"
        /*0030*/ 	.string	"-arch sm_100 -m 64 "



//--------------------- .note.nv.cuinfo           --------------------------
	.section	.note.nv.cuinfo,"",@"SHT_NOTE"
	.sectionflags	@"SHF_NOTE_NV_CUINFO"
        /*0018*/ 	.short	0x0002
        /*001a*/ 	.short	0x0064
        /*001c*/ 	.short	0x0082
	.zero		2


//--------------------- .nv.info                  --------------------------
	.section	.nv.info,"",@"SHT_CUDA_INFO"
	.align	4


	//----- nvinfo : EIATTR_REGCOUNT
	.align		4
        /*0000*/ 	.byte	0x04, 0x2f
        /*0002*/ 	.short	(.L_1 - .L_0)
	.align		4
.L_0:
        /*0004*/ 	.word	index@(_Z11definitionsPj)
        /*0008*/ 	.word	0x00000008


	//----- nvinfo : EIATTR_FRAME_SIZE
	.align		4
.L_1:
        /*000c*/ 	.byte	0x04, 0x11
        /*000e*/ 	.short	(.L_3 - .L_2)
	.align		4
.L_2:
        /*0010*/ 	.word	index@(_Z11definitionsPj)
        /*0014*/ 	.word	0x00000000


	//----- nvinfo : EIATTR_MIN_STACK_SIZE
	.align		4
.L_3:
        /*0018*/ 	.byte	0x04, 0x12
        /*001a*/ 	.short	(.L_5 - .L_4)
	.align		4
.L_4:
        /*001c*/ 	.word	index@(_Z11definitionsPj)
        /*0020*/ 	.word	0x00000000
.L_5:


//--------------------- .nv.compat                --------------------------
	.section	.nv.compat,"",@"SHT_CUDA_COMPAT_INFO"
	.align	4
        /*0000*/ 	.byte	0x02, 0x09, 0x00, 0x00, 0x02, 0x02, 0x01, 0x00, 0x02, 0x05, 0x05, 0x00, 0x03, 0x07, 0x01, 0x01
        /*0010*/ 	.byte	0x02, 0x03, 0x00, 0x00, 0x02, 0x06, 0x01, 0x00, 0x04, 0x0b, 0x08, 0x00, 0x09, 0x00, 0x00, 0x00
        /*0020*/ 	.byte	0x00, 0x00, 0x00, 0x00


//--------------------- .nv.info._Z11definitionsPj --------------------------
	.section	.nv.info._Z11definitionsPj,"",@"SHT_CUDA_INFO"
	.sectionflags	@""
	.align	4


	//----- nvinfo : EIATTR_CUDA_API_VERSION
	.align		4
        /*0000*/ 	.byte	0x04, 0x37
        /*0002*/ 	.short	(.L_7 - .L_6)
.L_6:
        /*0004*/ 	.word	0x00000082


	//----- nvinfo : EIATTR_KPARAM_INFO
	.align		4
.L_7:
        /*0008*/ 	.byte	0x04, 0x17
        /*000a*/ 	.short	(.L_9 - .L_8)
.L_8:
        /*000c*/ 	.word	0x00000000
        /*0010*/ 	.short	0x0000
        /*0012*/ 	.short	0x0000
        /*0014*/ 	.byte	0x00, 0xf5, 0x21, 0x00


	//----- nvinfo : EIATTR_SPARSE_MMA_MASK
	.align		4
.L_9:
        /*0018*/ 	.byte	0x03, 0x50
        /*001a*/ 	.short	0x0000


	//----- nvinfo : EIATTR_MAXREG_COUNT
	.align		4
        /*001c*/ 	.byte	0x03, 0x1b
        /*001e*/ 	.short	0x00ff


	//----- nvinfo : EIATTR_MERCURY_ISA_VERSION
	.align		4
        /*0020*/ 	.byte	0x03, 0x5f
        /*0022*/ 	.short	0x0101


	//----- nvinfo : EIATTR_VRC_CTA_INIT_COUNT
	.align		4
        /*0024*/ 	.byte	0x02, 0x4a
	.zero		1
	.zero		1


	//----- nvinfo : EIATTR_EXIT_INSTR_OFFSETS
	.align		4
        /*0028*/ 	.byte	0x04, 0x1c
        /*002a*/ 	.short	(.L_11 - .L_10)


	//   ....[0]....
.L_10:
        /*002c*/ 	.word	0x00000050


	//----- nvinfo : EIATTR_CBANK_PARAM_SIZE
	.align		4
.L_11:
        /*0030*/ 	.byte	0x03, 0x19
        /*0032*/ 	.short	0x0008


	//----- nvinfo : EIATTR_PARAM_CBANK
	.align		4
        /*0034*/ 	.byte	0x04, 0x0a
        /*0036*/ 	.short	(.L_13 - .L_12)
	.align		4
.L_12:
        /*0038*/ 	.word	index@(.nv.constant0._Z11definitionsPj)
        /*003c*/ 	.short	0x0380
        /*003e*/ 	.short	0x0008


	//----- nvinfo : EIATTR_SW_WAR
	.align		4
.L_13:
        /*0040*/ 	.byte	0x04, 0x36
        /*0042*/ 	.short	(.L_15 - .L_14)
.L_14:
        /*0044*/ 	.word	0x00000008
.L_15:


//--------------------- .nv.callgraph             --------------------------
	.section	.nv.callgraph,"",@"SHT_CUDA_CALLGRAPH"
	.align	4
	.sectionentsize	8
	.align		4
        /*0000*/ 	.word	0x00000000
	.align		4
        /*0004*/ 	.word	0xffffffff
	.align		4
        /*0008*/ 	.word	0x00000000
	.align		4
        /*000c*/ 	.word	0xfffffffe
	.align		4
        /*0010*/ 	.word	0x00000000
	.align		4
        /*0014*/ 	.word	0xfffffffd
	.align		4
        /*0018*/ 	.word	0x00000000
	.align		4
        /*001c*/ 	.word	0xfffffffc


//--------------------- .text._Z11definitionsPj   --------------------------
	.section	.text._Z11definitionsPj,"ax",@progbits
	.align	128
        .global         _Z11definitionsPj
        .type           _Z11definitionsPj,@function
        .size           _Z11definitionsPj,(.L_x_1 - _Z11definitionsPj)
        .other          _Z11definitionsPj,@"STO_CUDA_ENTRY STV_DEFAULT"
_Z11definitionsPj:
.text._Z11definitionsPj:
[----:B------:R-:W-:Y:S08]  /*0000*/  LDC R1, c[0x0][0x37c] ;  /* 0x0000df00ff017b82 */ /* 0x000ff00000000800 */
[----:B------:R-:W0:Y:S01]  /*0010*/  LDC.64 R2, c[0x0][0x380] ;  /* 0x0000e000ff027b82 */ /* 0x000e220000000a00 */
[----:B------:R-:W0:Y:S01]  /*0020*/  LDCU.64 UR4, c[0x0][0x358] ;  /* 0x00006b00ff0477ac */ /* 0x000e220008000a00 */
[----:B------:R-:W-:-:S05]  /*0030*/  HFMA2 R5, -RZ, RZ, 0, 4.17232513427734375e-07 ;  /* 0x00000007ff057431 */ /* 0x000fca00000001ff */
[----:B0-----:R-:W-:Y:S01]  /*0040*/  REDG.E.INC.STRONG.GPU desc[UR4][R2.64], R5 ;  /* 0x000000050200798e */ /* 0x001fe2000d92e104 */
[----:B------:R-:W-:Y:S05]  /*0050*/  EXIT ;  /* 0x000000000000794d */ /* 0x000fea0003800000 */
.L_x_0:
[----:B------:R-:W-:-:S00]  /*0060*/  BRA `(.L_x_0) ;  /* 0xfffffffc00fc7947 */ /* 0x000fc0000383ffff */
[----:B------:R-:W-:-:S00]  /*0070*/  NOP ;  /* 0x0000000000007918 */ /* 0x000fc00000000000 */
        /* <DEDUP_REMOVED lines=8> */
.L_x_1:


//--------------------- .nv.shared.reserved.0     --------------------------
	.section	.nv.shared.reserved.0,"aw",@nobits
	.weak		__nv_reservedSMEM_offset_0_alias
	.size		__nv_reservedSMEM_offset_0_alias, 0, 64
	.other		__nv_reservedSMEM_offset_0_alias,@"STO_CUDA_RESERVED_SHARED STV_DEFAULT"
__nv_reservedSMEM_offset_0_alias:
	.zero		0
	.zero		64


//--------------------- .nv.constant0._Z11definitionsPj --------------------------
	.section	.nv.constant0._Z11definitionsPj,"a",@progbits
	.sectionflags	@""
	.align	4
.nv.constant0._Z11definitionsPj:
	.zero		904


//--------------------- SYMBOLS --------------------------

	.type		.nv.reservedSmem.offset0,@object
	.size		.nv.reservedSmem.offset0,0x4
